//
// Generated by NVIDIA NVVM Compiler
//
// Compiler Build ID: CL-36424714
// Cuda compilation tools, release 13.0, V13.0.88
// Based on NVVM 20.0.0
//

.version 9.0
.target sm_100
.address_size 64

	// .globl	_Z6kernelv
.extern .func  (.param .b32 func_retval0) vprintf
(
	.param .b64 vprintf_param_0,
	.param .b64 vprintf_param_1
)
;
.global .align 1 .b8 $str[14] = {80, 97, 115, 115, 119, 111, 114, 100, 58, 32, 37, 115, 10};

.visible .entry _Z6kernelv()
{
	.local .align 8 .b8 	__local_depot0[48];
	.reg .b64 	%SP;
	.reg .b64 	%SPL;
	.reg .pred 	%p<17>;
	.reg .b16 	%rs<73>;
	.reg .b32 	%r<11>;
	.reg .b64 	%rd<61>;

	mov.u64 	%SPL, __local_depot0;
	cvta.local.u64 	%SP, %SPL;
	add.u64 	%rd1, %SPL, 0;
	add.u64 	%rd26, %SP, 14;
	add.u64 	%rd2, %SPL, 14;
	add.u64 	%rd3, %SPL, 32;
	add.u64 	%rd4, %SPL, 40;
	mov.b16 	%rs21, 0;
	st.local.u8 	[%rd4+6], %rs21;
	mov.u32 	%r1, %ctaid.x;
	mov.u32 	%r2, %tid.x;
	cvt.u16.u32 	%rs22, %r1;
	add.s16 	%rs1, %rs22, 65;
	cvt.u16.u32 	%rs23, %r2;
	add.s16 	%rs24, %rs23, 65;
	add.s64 	%rd5, %rd4, 1;
	st.local.u8 	[%rd4+1], %rs24;
	mov.b16 	%rs64, 48;
	add.u64 	%rd29, %SP, 7;
$L__BB0_1:
	mov.b16 	%rs65, 48;
$L__BB0_2:
	mov.b16 	%rs66, 48;
$L__BB0_3:
	mov.b16 	%rs67, 48;
$L__BB0_4:
	mov.u16 	%rs5, %rs67;
	and.b16  	%rs29, %rs1, 255;
	setp.ne.s16 	%p1, %rs29, 80;
	st.local.u8 	[%rd4+2], %rs64;
	st.local.u8 	[%rd4+3], %rs65;
	st.local.u8 	[%rd4+4], %rs66;
	st.local.u8 	[%rd4+5], %rs5;
	mov.b16 	%rs30, 80;
	st.local.u8 	[%rd1], %rs30;
	mov.b16 	%rs31, 68;
	st.local.u8 	[%rd1+1], %rs31;
	mov.b16 	%rs32, 54;
	st.local.u8 	[%rd1+2], %rs32;
	mov.b16 	%rs33, 48;
	st.local.u8 	[%rd1+3], %rs33;
	st.local.u8 	[%rd1+4], %rs32;
	mov.b16 	%rs34, 55;
	st.local.u8 	[%rd1+5], %rs34;
	mov.b16 	%rs35, 0;
	st.local.u8 	[%rd1+6], %rs35;
	cvta.to.local.u64 	%rd30, %rd29;
	mov.b16 	%rs69, 67;
	st.local.u8 	[%rd30], %rs69;
	mov.b16 	%rs36, 82;
	st.local.u8 	[%rd30+1], %rs36;
	mov.b16 	%rs37, 50;
	st.local.u8 	[%rd30+2], %rs37;
	st.local.u8 	[%rd30+3], %rs33;
	mov.b16 	%rs38, 53;
	st.local.u8 	[%rd30+4], %rs38;
	st.local.u8 	[%rd30+5], %rs32;
	st.local.u8 	[%rd30+6], %rs35;
	mov.b16 	%rs39, 75;
	st.local.u8 	[%rd2], %rs39;
	mov.b16 	%rs40, 78;
	st.local.u8 	[%rd2+1], %rs40;
	mov.b16 	%rs41, 49;
	st.local.u8 	[%rd2+2], %rs41;
	mov.b16 	%rs42, 57;
	st.local.u8 	[%rd2+3], %rs42;
	st.local.u8 	[%rd2+4], %rs34;
	st.local.u8 	[%rd2+5], %rs37;
	st.local.u8 	[%rd2+6], %rs35;
	add.u64 	%rd31, %SP, 21;
	add.u64 	%rd32, %SPL, 21;
	mov.b16 	%rs43, 73;
	st.local.u8 	[%rd32], %rs43;
	st.local.u8 	[%rd32+1], %rs69;
	st.local.u8 	[%rd32+2], %rs37;
	st.local.u8 	[%rd32+3], %rs33;
	st.local.u8 	[%rd32+4], %rs41;
	st.local.u8 	[%rd32+5], %rs42;
	st.local.u8 	[%rd32+6], %rs35;
	@%p1 bra 	$L__BB0_9;
	add.s64 	%rd53, %rd1, 1;
	mov.b16 	%rs68, 1;
	mov.u64 	%rd54, %rd5;
$L__BB0_6:
	and.b16  	%rs45, %rs68, 255;
	setp.ne.s16 	%p2, %rs45, 0;
	@%p2 bra 	$L__BB0_8;
	add.u64 	%rd33, %SP, 0;
	st.local.u64 	[%rd3], %rd33;
	mov.u64 	%rd34, $str;
	cvta.global.u64 	%rd35, %rd34;
	add.u64 	%rd36, %SP, 32;
	{ // callseq 0, 0
	.param .b64 param0;
	st.param.b64 	[param0], %rd35;
	.param .b64 param1;
	st.param.b64 	[param1], %rd36;
	.param .b32 retval0;
	call.uni (retval0), 
	vprintf, 
	(
	param0, 
	param1
	);
	ld.param.b32 	%r3, [retval0];
	} // callseq 0
	cvta.to.local.u64 	%rd38, %rd29;
	ld.local.u8 	%rs69, [%rd38];
	bra.uni 	$L__BB0_9;
$L__BB0_8:
	ld.local.u8 	%rs68, [%rd54];
	ld.local.u8 	%rs47, [%rd53];
	setp.eq.s16 	%p3, %rs68, %rs47;
	add.s64 	%rd54, %rd54, 1;
	add.s64 	%rd53, %rd53, 1;
	@%p3 bra 	$L__BB0_6;
$L__BB0_9:
	and.b16  	%rs48, %rs69, 255;
	setp.ne.s16 	%p4, %rs29, %rs48;
	@%p4 bra 	$L__BB0_14;
	cvta.to.local.u64 	%rd56, %rd29;
	mov.u16 	%rs70, %rs1;
	mov.u64 	%rd55, %rd4;
$L__BB0_11:
	and.b16  	%rs50, %rs70, 255;
	setp.ne.s16 	%p5, %rs50, 0;
	@%p5 bra 	$L__BB0_13;
	st.local.u64 	[%rd3], %rd29;
	mov.u64 	%rd41, $str;
	cvta.global.u64 	%rd42, %rd41;
	add.u64 	%rd43, %SP, 32;
	{ // callseq 1, 0
	.param .b64 param0;
	st.param.b64 	[param0], %rd42;
	.param .b64 param1;
	st.param.b64 	[param1], %rd43;
	.param .b32 retval0;
	call.uni (retval0), 
	vprintf, 
	(
	param0, 
	param1
	);
	ld.param.b32 	%r5, [retval0];
	} // callseq 1
	bra.uni 	$L__BB0_14;
$L__BB0_13:
	add.s64 	%rd14, %rd55, 1;
	add.s64 	%rd15, %rd56, 1;
	ld.local.u8 	%rs70, [%rd55+1];
	ld.local.u8 	%rs51, [%rd56+1];
	setp.eq.s16 	%p6, %rs70, %rs51;
	mov.u64 	%rd55, %rd14;
	mov.u64 	%rd56, %rd15;
	@%p6 bra 	$L__BB0_11;
$L__BB0_14:
	ld.local.u8 	%rs52, [%rd2];
	setp.ne.s16 	%p7, %rs29, %rs52;
	@%p7 bra 	$L__BB0_19;
	mov.u16 	%rs71, %rs1;
	mov.u64 	%rd57, %rd4;
	mov.u64 	%rd58, %rd2;
$L__BB0_16:
	and.b16  	%rs54, %rs71, 255;
	setp.ne.s16 	%p8, %rs54, 0;
	@%p8 bra 	$L__BB0_18;
	st.local.u64 	[%rd3], %rd26;
	mov.u64 	%rd45, $str;
	cvta.global.u64 	%rd46, %rd45;
	add.u64 	%rd47, %SP, 32;
	{ // callseq 2, 0
	.param .b64 param0;
	st.param.b64 	[param0], %rd46;
	.param .b64 param1;
	st.param.b64 	[param1], %rd47;
	.param .b32 retval0;
	call.uni (retval0), 
	vprintf, 
	(
	param0, 
	param1
	);
	ld.param.b32 	%r7, [retval0];
	} // callseq 2
	bra.uni 	$L__BB0_19;
$L__BB0_18:
	add.s64 	%rd18, %rd57, 1;
	add.s64 	%rd19, %rd58, 1;
	ld.local.u8 	%rs71, [%rd57+1];
	ld.local.u8 	%rs55, [%rd58+1];
	setp.eq.s16 	%p9, %rs71, %rs55;
	mov.u64 	%rd57, %rd18;
	mov.u64 	%rd58, %rd19;
	@%p9 bra 	$L__BB0_16;
$L__BB0_19:
	cvta.to.local.u64 	%rd59, %rd31;
	ld.local.u8 	%rs56, [%rd59];
	setp.ne.s16 	%p10, %rs29, %rs56;
	@%p10 bra 	$L__BB0_24;
	mov.u16 	%rs72, %rs1;
	mov.u64 	%rd60, %rd4;
$L__BB0_21:
	and.b16  	%rs58, %rs72, 255;
	setp.ne.s16 	%p11, %rs58, 0;
	@%p11 bra 	$L__BB0_23;
	st.local.u64 	[%rd3], %rd31;
	mov.u64 	%rd50, $str;
	cvta.global.u64 	%rd51, %rd50;
	add.u64 	%rd52, %SP, 32;
	{ // callseq 3, 0
	.param .b64 param0;
	st.param.b64 	[param0], %rd51;
	.param .b64 param1;
	st.param.b64 	[param1], %rd52;
	.param .b32 retval0;
	call.uni (retval0), 
	vprintf, 
	(
	param0, 
	param1
	);
	ld.param.b32 	%r9, [retval0];
	} // callseq 3
	bra.uni 	$L__BB0_24;
$L__BB0_23:
	add.s64 	%rd23, %rd60, 1;
	add.s64 	%rd24, %rd59, 1;
	ld.local.u8 	%rs72, [%rd60+1];
	ld.local.u8 	%rs59, [%rd59+1];
	setp.eq.s16 	%p12, %rs72, %rs59;
	mov.u64 	%rd59, %rd24;
	mov.u64 	%rd60, %rd23;
	@%p12 bra 	$L__BB0_21;
$L__BB0_24:
	add.s16 	%rs67, %rs5, 1;
	and.b16  	%rs60, %rs5, 255;
	setp.lt.u16 	%p13, %rs60, 57;
	@%p13 bra 	$L__BB0_4;
	add.s16 	%rs17, %rs66, 1;
	and.b16  	%rs61, %rs66, 255;
	setp.lt.u16 	%p14, %rs61, 57;
	mov.u16 	%rs66, %rs17;
	@%p14 bra 	$L__BB0_3;
	add.s16 	%rs18, %rs65, 1;
	and.b16  	%rs62, %rs65, 255;
	setp.lt.u16 	%p15, %rs62, 57;
	mov.u16 	%rs65, %rs18;
	@%p15 bra 	$L__BB0_2;
	add.s16 	%rs19, %rs64, 1;
	and.b16  	%rs63, %rs64, 255;
	setp.lt.u16 	%p16, %rs63, 57;
	mov.u16 	%rs64, %rs19;
	@%p16 bra 	$L__BB0_1;
	ret;

}


// ===== COMPILED SASS (sm_100) =====

	.target	sm_100

	.elftype	@"ET_EXEC"


//--------------------- .note.nv.tkinfo           --------------------------
	.section	.note.nv.tkinfo,"",@"SHT_NOTE"
	.sectionflags	@"SHF_NOTE_NV_TKINFO"
	.tkinfo
        /*0018*/ 	.word	0x00000002
        /*0030*/ 	.string	""
        /*0030*/ 	.string	"ptxas"
        /*0030*/ 	.string	"Cuda compilation tools, release 13.0, V13.0.88"
        /*0030*/ 	.string	"Build cuda_13.0.r13.0/compiler.36424714_0"
        /*0030*/ 	.string	"-arch sm_100 -m 64 "



//--------------------- .note.nv.cuinfo           --------------------------
	.section	.note.nv.cuinfo,"",@"SHT_NOTE"
	.sectionflags	@"SHF_NOTE_NV_CUINFO"
        /*0018*/ 	.short	0x0002
        /*001a*/ 	.short	0x0064
        /*001c*/ 	.short	0x0082
	.zero		2


//--------------------- .nv.info                  --------------------------
	.section	.nv.info,"",@"SHT_CUDA_INFO"
	.align	4


	//----- nvinfo : EIATTR_REGCOUNT
	.align		4
        /*0000*/ 	.byte	0x04, 0x2f
        /*0002*/ 	.short	(.L_2 - .L_1)
	.align		4
.L_1:
        /*0004*/ 	.word	index@(_Z6kernelv)
        /*0008*/ 	.word	0x00000019


	//----- nvinfo : EIATTR_FRAME_SIZE
	.align		4
.L_2:
        /*000c*/ 	.byte	0x04, 0x11
        /*000e*/ 	.short	(.L_4 - .L_3)
	.align		4
.L_3:
        /*0010*/ 	.word	index@(_Z6kernelv)
        /*0014*/ 	.word	0x00000030


	//----- nvinfo : EIATTR_MIN_STACK_SIZE
	.align		4
.L_4:
        /*0018*/ 	.byte	0x04, 0x12
        /*001a*/ 	.short	(.L_6 - .L_5)
	.align		4
.L_5:
        /*001c*/ 	.word	index@(_Z6kernelv)
        /*0020*/ 	.word	0x00000030
.L_6:


//--------------------- .nv.compat                --------------------------
	.section	.nv.compat,"",@"SHT_CUDA_COMPAT_INFO"
	.align	4
        /*0000*/ 	.byte	0x02, 0x09, 0x00, 0x00, 0x02, 0x02, 0x01, 0x00, 0x02, 0x05, 0x05, 0x00, 0x03, 0x07, 0x01, 0x01
        /*0010*/ 	.byte	0x02, 0x03, 0x00, 0x00, 0x02, 0x06, 0x01, 0x00, 0x04, 0x0b, 0x08, 0x00, 0x09, 0x00, 0x00, 0x00
        /*0020*/ 	.byte	0x00, 0x00, 0x00, 0x00


//--------------------- .nv.info._Z6kernelv       --------------------------
	.section	.nv.info._Z6kernelv,"",@"SHT_CUDA_INFO"
	.sectionflags	@""
	.align	4


	//----- nvinfo : EIATTR_CUDA_API_VERSION
	.align		4
        /*0000*/ 	.byte	0x04, 0x37
        /*0002*/ 	.short	(.L_8 - .L_7)
.L_7:
        /*0004*/ 	.word	0x00000082


	//----- nvinfo : EIATTR_SPARSE_MMA_MASK
	.align		4
.L_8:
        /*0008*/ 	.byte	0x03, 0x50
        /*000a*/ 	.short	0x0000


	//----- nvinfo : EIATTR_MAXREG_COUNT
	.align		4
        /*000c*/ 	.byte	0x03, 0x1b
        /*000e*/ 	.short	0x00ff


	//----- nvinfo : EIATTR_EXTERNS
	.align		4
        /*0010*/ 	.byte	0x04, 0x0f
        /*0012*/ 	.short	(.L_10 - .L_9)


	//   ....[0]....
	.align		4
.L_9:
        /*0014*/ 	.word	index@(vprintf)


	//----- nvinfo : EIATTR_MERCURY_ISA_VERSION
	.align		4
.L_10:
        /*0018*/ 	.byte	0x03, 0x5f
        /*001a*/ 	.short	0x0101


	//----- nvinfo : EIATTR_VRC_CTA_INIT_COUNT
	.align		4
        /*001c*/ 	.byte	0x02, 0x4a
	.zero		1
	.zero		1


	//----- nvinfo : EIATTR_SYSCALL_OFFSETS
	.align		4
        /*0020*/ 	.byte	0x04, 0x46
        /*0022*/ 	.short	(.L_12 - .L_11)


	//   ....[0]....
.L_11:
        /*0024*/ 	.word	0x00000670


	//   ....[1]....
        /*0028*/ 	.word	0x000008e0


	//   ....[2]....
        /*002c*/ 	.word	0x00000b10


	//   ....[3]....
        /*0030*/ 	.word	0x00000d40


	//----- nvinfo : EIATTR_EXIT_INSTR_OFFSETS
	.align		4
.L_12:
        /*0034*/ 	.byte	0x04, 0x1c
        /*0036*/ 	.short	(.L_14 - .L_13)


	//   ....[0]....
.L_13:
        /*0038*/ 	.word	0x00000e90


	//----- nvinfo : EIATTR_CRS_STACK_SIZE
	.align		4
.L_14:
        /*003c*/ 	.byte	0x04, 0x1e
        /*003e*/ 	.short	(.L_16 - .L_15)
.L_15:
        /*0040*/ 	.word	0x00000000


	//----- nvinfo : EIATTR_SW_WAR
	.align		4
.L_16:
        /*0044*/ 	.byte	0x04, 0x36
        /*0046*/ 	.short	(.L_18 - .L_17)
.L_17:
        /*0048*/ 	.word	0x00000008
.L_18:


//--------------------- .nv.callgraph             --------------------------
	.section	.nv.callgraph,"",@"SHT_CUDA_CALLGRAPH"
	.align	4
	.sectionentsize	8
	.align		4
        /*0000*/ 	.word	0x00000000
	.align		4
        /*0004*/ 	.word	0xffffffff
	.align		4
        /*0008*/ 	.word	index@(_Z6kernelv)
	.align		4
        /*000c*/ 	.word	index@(vprintf)
	.align		4
        /*0010*/ 	.word	0x00000000
	.align		4
        /*0014*/ 	.word	0xfffffffe
	.align		4
        /*0018*/ 	.word	0x00000000
	.align		4
        /*001c*/ 	.word	0xfffffffd
	.align		4
        /*0020*/ 	.word	0x00000000
	.align		4
        /*0024*/ 	.word	0xfffffffc


//--------------------- .nv.constant4             --------------------------
	.section	.nv.constant4,"a",@progbits
	.align	8
	.align		8
.nv.constant4:
        /*0000*/ 	.dword	vprintf
	.align		8
        /*0008*/ 	.dword	$str


//--------------------- .text._Z6kernelv          --------------------------
	.section	.text._Z6kernelv,"ax",@progbits
	.align	128
        .global         _Z6kernelv
        .type           _Z6kernelv,@function
        .size           _Z6kernelv,(.L_x_25 - _Z6kernelv)
        .other          _Z6kernelv,@"STO_CUDA_ENTRY STV_DEFAULT"
_Z6kernelv:
.text._Z6kernelv:
[----:B------:R-:W0:Y:S01]  /*0000*/  LDC R1, c[0x0][0x37c] ;  /* 0x0000df00ff017b82 */ /* 0x000e220000000800 */
[----:B------:R-:W1:Y:S01]  /*0010*/  S2R R0, SR_TID.X ;  /* 0x0000000000007919 */ /* 0x000e620000002100 */
[----:B0-----:R-:W-:-:S06]  /*0020*/  VIADD R1, R1, 0xffffffd0 ;  /* 0xffffffd001017836 */ /* 0x001fcc0000000000 */
[----:B------:R-:W0:Y:S01]  /*0030*/  S2UR UR37, SR_CTAID.X ;  /* 0x00000000002579c3 */ /* 0x000e220000002500 */
[----:B------:R-:W2:Y:S01]  /*0040*/  LDCU UR36, c[0x0][0x2f8] ;  /* 0x00005f00ff2477ac */ /* 0x000ea20008000800 */
[----:B------:R-:W-:Y:S01]  /*0050*/  IMAD.MOV.U32 R2, RZ, RZ, 0x30 ;  /* 0x00000030ff027424 */ /* 0x000fe200078e00ff */
[----:B------:R3:W-:Y:S01]  /*0060*/  STL.U8 [R1+0x2e], RZ ;  /* 0x00002eff01007387 */ /* 0x0007e20000100000 */
[----:B------:R-:W4:Y:S01]  /*0070*/  LDCU UR38, c[0x0][0x2fc] ;  /* 0x00005f80ff2677ac */ /* 0x000f220008000800 */
[----:B------:R-:W-:-:S13]  /*0080*/  R2UR UR39, R1 ;  /* 0x00000000012772ca */ /* 0x000fda00000e0000 */
[----:B--2---:R-:W-:Y:S02]  /*0090*/  UIADD3 UR36, UP0, UPT, UR39, UR36, URZ ;  /* 0x0000002427247290 */ /* 0x004fe4000ff1e0ff */
[----:B------:R-:W-:Y:S02]  /*00a0*/  UIADD3 UR40, UPT, UPT, UR39, 0xe, URZ ;  /* 0x0000000e27287890 */ /* 0x000fe4000fffe0ff */
[----:B------:R-:W-:Y:S02]  /*00b0*/  UIADD3 UR41, UPT, UPT, UR39, 0x28, URZ ;  /* 0x0000002827297890 */ /* 0x000fe4000fffe0ff */
[----:B0-----:R-:W-:Y:S02]  /*00c0*/  UIADD3 UR37, UPT, UPT, UR37, 0x41, URZ ;  /* 0x0000004125257890 */ /* 0x001fe4000fffe0ff */
[----:B------:R-:W-:Y:S02]  /*00d0*/  UIADD3 UR42, UPT, UPT, UR39, 0x29, URZ ;  /* 0x00000029272a7890 */ /* 0x000fe4000fffe0ff */
[----:B----4-:R-:W-:Y:S01]  /*00e0*/  UIADD3.X UR38, UPT, UPT, URZ, UR38, URZ, UP0, !UPT ;  /* 0x00000026ff267290 */ /* 0x010fe200087fe4ff */
[----:B-1----:R-:W-:-:S05]  /*00f0*/  VIADD R0, R0, 0x41 ;  /* 0x0000004100007836 */ /* 0x002fca0000000000 */
[----:B------:R3:W-:Y:S06]  /*0100*/  STL.U8 [R1+0x29], R0 ;  /* 0x0000290001007387 */ /* 0x0007ec0000100000 */
.L_x_23:
[----:B------:R-:W-:Y:S01]  /*0110*/  HFMA2 R16, -RZ, RZ, 0, 2.86102294921875e-06 ;  /* 0x00000030ff107431 */ /* 0x000fe200000001ff */
[----:B------:R-:W-:Y:S06]  /*0120*/  BSSY.RECONVERGENT B9, `(.L_x_0) ;  /* 0x00000d2000097945 */ /* 0x000fec0003800200 */
.L_x_22:
[----:B------:R-:W-:Y:S01]  /*0130*/  BSSY.RECONVERGENT B8, `(.L_x_1) ;  /* 0x00000cc000087945 */ /* 0x000fe20003800200 */
[----:B------:R-:W-:-:S07]  /*0140*/  IMAD.MOV.U32 R18, RZ, RZ, 0x30 ;  /* 0x00000030ff127424 */ /* 0x000fce00078e00ff */
.L_x_21:
[----:B------:R-:W-:Y:S01]  /*0150*/  BSSY.RECONVERGENT B7, `(.L_x_2) ;  /* 0x00000c5000077945 */ /* 0x000fe20003800200 */
[----:B------:R-:W-:-:S07]  /*0160*/  IMAD.MOV.U32 R22, RZ, RZ, 0x30 ;  /* 0x00000030ff167424 */ /* 0x000fce00078e00ff */
.L_x_20:
[----:B------:R-:W0:Y:S01]  /*0170*/  LDCU UR4, c[0x0][0x2f8] ;  /* 0x00005f00ff0477ac */ /* 0x000e220008000800 */
[----:B---3--:R-:W-:Y:S01]  /*0180*/  IMAD.MOV.U32 R0, RZ, RZ, 0x50 ;  /* 0x00000050ff007424 */ /* 0x008fe200078e00ff */
[----:B------:R-:W-:Y:S01]  /*0190*/  MOV R3, 0x44 ;  /* 0x0000004400037802 */ /* 0x000fe20000000f00 */
[----:B------:R-:W-:Y:S01]  /*01a0*/  IMAD.MOV.U32 R4, RZ, RZ, 0x36 ;  /* 0x00000036ff047424 */ /* 0x000fe200078e00ff */
[----:B------:R-:W-:Y:S01]  /*01b0*/  UIADD3 UR5, UPT, UPT, UR36, 0x7, URZ ;  /* 0x0000000724057890 */ /* 0x000fe2000fffe0ff */
[----:B------:R-:W-:Y:S02]  /*01c0*/  IMAD.MOV.U32 R5, RZ, RZ, 0x30 ;  /* 0x00000030ff057424 */ /* 0x000fe400078e00ff */
[----:B------:R-:W-:Y:S02]  /*01d0*/  HFMA2 R7, -RZ, RZ, 0, 4.88758087158203125e-06 ;  /* 0x00000052ff077431 */ /* 0x000fe400000001ff */
[----:B------:R-:W-:Y:S01]  /*01e0*/  IMAD.MOV.U32 R6, RZ, RZ, 0x37 ;  /* 0x00000037ff067424 */ /* 0x000fe200078e00ff */
[----:B------:R1:W-:Y:S01]  /*01f0*/  STL.U8 [R1], R0 ;  /* 0x0000000001007387 */ /* 0x0003e20000100000 */
[----:B------:R-:W-:-:S02]  /*0200*/  IMAD.MOV.U32 R8, RZ, RZ, 0x35 ;  /* 0x00000035ff087424 */ /* 0x000fc400078e00ff */
[----:B------:R-:W-:Y:S01]  /*0210*/  IMAD.MOV.U32 R9, RZ, RZ, 0x39 ;  /* 0x00000039ff097424 */ /* 0x000fe200078e00ff */
[----:B------:R2:W-:Y:S04]  /*0220*/  STL.U8 [R1+0x1], R3 ;  /* 0x0000010301007387 */ /* 0x0005e80000100000 */
[----:B------:R-:W-:Y:S01]  /*0230*/  STL.U8 [R1+0x2a], R2 ;  /* 0x00002a0201007387 */ /* 0x000fe20000100000 */
[----:B0-----:R-:W-:Y:S01]  /*0240*/  UIADD3 UR4, UPT, UPT, -UR4, UR5, URZ ;  /* 0x0000000504047290 */ /* 0x001fe2000fffe1ff */
[----:B-1----:R-:W-:Y:S02]  /*0250*/  IMAD.MOV.U32 R0, RZ, RZ, 0x43 ;  /* 0x00000043ff007424 */ /* 0x002fe400078e00ff */
[----:B------:R-:W-:Y:S01]  /*0260*/  STL.U8 [R1+0x2b], R16 ;  /* 0x00002b1001007387 */ /* 0x000fe20000100000 */
[----:B--2---:R-:W-:-:S03]  /*0270*/  IMAD.MOV.U32 R3, RZ, RZ, 0x32 ;  /* 0x00000032ff037424 */ /* 0x004fc600078e00ff */
[----:B------:R-:W-:Y:S04]  /*0280*/  STL.U8 [R1+0x2c], R18 ;  /* 0x00002c1201007387 */ /* 0x000fe80000100000 */
[----:B------:R-:W-:Y:S04]  /*0290*/  STL.U8 [R1+0x2d], R22 ;  /* 0x00002d1601007387 */ /* 0x000fe80000100000 */
[----:B------:R-:W-:Y:S04]  /*02a0*/  STL.U8 [R1+0x6], RZ ;  /* 0x000006ff01007387 */ /* 0x000fe80000100000 */
[----:B------:R-:W-:Y:S04]  /*02b0*/  STL.U8 [R1+0x2], R4 ;  /* 0x0000020401007387 */ /* 0x000fe80000100000 */
[----:B------:R-:W-:Y:S04]  /*02c0*/  STL.U8 [R1+0x4], R4 ;  /* 0x0000040401007387 */ /* 0x000fe80000100000 */
[----:B------:R-:W-:Y:S04]  /*02d0*/  STL.U8 [R1+0x3], R5 ;  /* 0x0000030501007387 */ /* 0x000fe80000100000 */
[----:B------:R-:W-:Y:S04]  /*02e0*/  STL.U8 [R1+0x5], R6 ;  /* 0x0000050601007387 */ /* 0x000fe80000100000 */
[----:B------:R0:W-:Y:S04]  /*02f0*/  STL.U8 [UR4+0x4], R8 ;  /* 0x00000408ff007987 */ /* 0x0001e80008100004 */
[----:B------:R1:W-:Y:S01]  /*0300*/  STL.U8 [UR4+0x5], R4 ;  /* 0x00000504ff007987 */ /* 0x0003e20008100004 */
[----:B0-----:R-:W-:-:S03]  /*0310*/  IMAD.MOV.U32 R8, RZ, RZ, 0x31 ;  /* 0x00000031ff087424 */ /* 0x001fc600078e00ff */
[----:B------:R0:W-:Y:S01]  /*0320*/  STL.U8 [UR4+0x1], R7 ;  /* 0x00000107ff007987 */ /* 0x0001e20008100004 */
[----:B-1----:R-:W-:-:S03]  /*0330*/  MOV R4, 0x4b ;  /* 0x0000004b00047802 */ /* 0x002fc60000000f00 */
[----:B------:R-:W-:Y:S04]  /*0340*/  STL.U8 [UR4+0x3], R5 ;  /* 0x00000305ff007987 */ /* 0x000fe80008100004 */
[----:B------:R-:W-:Y:S01]  /*0350*/  STL.U8 [UR4], R0 ;  /* 0x00000000ff007987 */ /* 0x000fe20008100004 */
[----:B0-----:R-:W-:-:S03]  /*0360*/  IMAD.MOV.U32 R7, RZ, RZ, 0x4e ;  /* 0x0000004eff077424 */ /* 0x001fc600078e00ff */
[----:B------:R-:W-:Y:S04]  /*0370*/  STL.U8 [UR4+0x2], R3 ;  /* 0x00000203ff007987 */ /* 0x000fe80008100004 */
[----:B------:R-:W-:Y:S01]  /*0380*/  STL.U8 [UR4+0x6], RZ ;  /* 0x000006ffff007987 */ /* 0x000fe20008100004 */
[----:B------:R-:W-:-:S03]  /*0390*/  ULOP3.LUT UR4, UR37, 0xff, URZ, 0xc0, !UPT ;  /* 0x000000ff25047892 */ /* 0x000fc6000f8ec0ff */
[----:B------:R0:W-:Y:S01]  /*03a0*/  STL.U8 [R1+0x12], R6 ;  /* 0x0000120601007387 */ /* 0x0001e20000100000 */
[----:B------:R-:W-:-:S03]  /*03b0*/  UISETP.NE.AND UP0, UPT, UR4, 0x50, UPT ;  /* 0x000000500400788c */ /* 0x000fc6000bf05270 */
[----:B------:R-:W-:Y:S04]  /*03c0*/  STL.U8 [R1+0x13], R3 ;  /* 0x0000130301007387 */ /* 0x000fe80000100000 */
[----:B------:R1:W-:Y:S01]  /*03d0*/  STL.U8 [R1+0x17], R3 ;  /* 0x0000170301007387 */ /* 0x0003e20000100000 */
[----:B0-----:R-:W-:Y:S01]  /*03e0*/  PRMT R6, R8, 0x7610, R6 ;  /* 0x0000761008067816 */ /* 0x001fe20000000006 */
[----:B------:R-:W-:Y:S02]  /*03f0*/  HFMA2 R8, -RZ, RZ, 0, 4.351139068603515625e-06 ;  /* 0x00000049ff087431 */ /* 0x000fe400000001ff */
[----:B------:R0:W-:Y:S04]  /*0400*/  STL.U8 [R1+0x16], R0 ;  /* 0x0000160001007387 */ /* 0x0001e80000100000 */
[----:B------:R0:W-:Y:S01]  /*0410*/  STL.U8 [R1+0x18], R5 ;  /* 0x0000180501007387 */ /* 0x0001e20000100000 */
[----:B-1----:R-:W-:-:S03]  /*0420*/  PRMT R3, R9, 0x7610, R3 ;  /* 0x0000761009037816 */ /* 0x002fc60000000003 */
[----:B------:R0:W-:Y:S04]  /*0430*/  STL.U8 [R1+0xe], R4 ;  /* 0x00000e0401007387 */ /* 0x0001e80000100000 */
[----:B------:R0:W-:Y:S04]  /*0440*/  STL.U8 [R1+0xf], R7 ;  /* 0x00000f0701007387 */ /* 0x0001e80000100000 */
[----:B------:R0:W-:Y:S04]  /*0450*/  STL.U8 [R1+0x10], R6 ;  /* 0x0000100601007387 */ /* 0x0001e80000100000 */
[----:B------:R0:W-:Y:S04]  /*0460*/  STL.U8 [R1+0x19], R6 ;  /* 0x0000190601007387 */ /* 0x0001e80000100000 */
[----:B------:R0:W-:Y:S04]  /*0470*/  STL.U8 [R1+0x11], R3 ;  /* 0x0000110301007387 */ /* 0x0001e80000100000 */
[----:B------:R0:W-:Y:S04]  /*0480*/  STL.U8 [R1+0x1a], R3 ;  /* 0x00001a0301007387 */ /* 0x0001e80000100000 */
[----:B------:R0:W-:Y:S04]  /*0490*/  STL.U8 [R1+0x15], R8 ;  /* 0x0000150801007387 */ /* 0x0001e80000100000 */
[----:B------:R0:W-:Y:S04]  /*04a0*/  STL.U8 [R1+0x14], RZ ;  /* 0x000014ff01007387 */ /* 0x0001e80000100000 */
[----:B------:R0:W-:Y:S01]  /*04b0*/  STL.U8 [R1+0x1b], RZ ;  /* 0x00001bff01007387 */ /* 0x0001e20000100000 */
[----:B------:R-:W-:Y:S05]  /*04c0*/  BRA.U UP0, `(.L_x_3) ;  /* 0x0000000100807547 */ /* 0x000fea000b800000 */
[----:B------:R-:W-:Y:S01]  /*04d0*/  BSSY.RECONVERGENT B6, `(.L_x_3) ;  /* 0x000001f000067945 */ /* 0x000fe20003800200 */
[----:B0-----:R-:W-:Y:S02]  /*04e0*/  IMAD.MOV.U32 R3, RZ, RZ, 0x1 ;  /* 0x00000001ff037424 */ /* 0x001fe400078e00ff */
[----:B------:R-:W-:Y:S02]  /*04f0*/  VIADD R6, R1, 0x1 ;  /* 0x0000000101067836 */ /* 0x000fe40000000000 */
[----:B------:R-:W-:-:S07]  /*0500*/  IMAD.U32 R5, RZ, RZ, UR42 ;  /* 0x0000002aff057e24 */ /* 0x000fce000f8e00ff */
.L_x_5:
[----:B------:R-:W-:-:S13]  /*0510*/  LOP3.LUT P0, RZ, R3, 0xff, RZ, 0xc0, !PT ;  /* 0x000000ff03ff7812 */ /* 0x000fda000780c0ff */
[----:B------:R-:W-:Y:S05]  /*0520*/  @!P0 BRA `(.L_x_4) ;  /* 0x00000000001c8947 */ /* 0x000fea0003800000 */
[----:B------:R0:W2:Y:S04]  /*0530*/  LDL.U8 R3, [R5] ;  /* 0x0000000005037983 */ /* 0x0000a80000100000 */
[----:B------:R1:W2:Y:S01]  /*0540*/  LDL.U8 R4, [R6] ;  /* 0x0000000006047983 */ /* 0x0002a20000100000 */
[----:B0-----:R-:W-:Y:S01]  /*0550*/  IADD3 R5, PT, PT, R5, 0x1, RZ ;  /* 0x0000000105057810 */ /* 0x001fe20007ffe0ff */
[----:B-1----:R-:W-:Y:S01]  /*0560*/  VIADD R6, R6, 0x1 ;  /* 0x0000000106067836 */ /* 0x002fe20000000000 */
[----:B--2---:R-:W-:-:S13]  /*0570*/  ISETP.NE.AND P0, PT, R3, R4, PT ;  /* 0x000000040300720c */ /* 0x004fda0003f05270 */
[----:B------:R-:W-:Y:S05]  /*0580*/  @!P0 BRA `(.L_x_5) ;  /* 0xfffffffc00e08947 */ /* 0x000fea000383ffff */
[----:B------:R-:W-:Y:S05]  /*0590*/  BRA `(.L_x_6) ;  /* 0x0000000000487947 */ /* 0x000fea0003800000 */
.L_x_4:
[----:B------:R-:W-:Y:S01]  /*05a0*/  IMAD.U32 R10, RZ, RZ, UR36 ;  /* 0x00000024ff0a7e24 */ /* 0x000fe2000f8e00ff */
[----:B------:R-:W-:Y:S01]  /*05b0*/  MOV R0, 0x0 ;  /* 0x0000000000007802 */ /* 0x000fe20000000f00 */
[----:B------:R-:W-:Y:S01]  /*05c0*/  IMAD.U32 R11, RZ, RZ, UR38 ;  /* 0x00000026ff0b7e24 */ /* 0x000fe2000f8e00ff */
[----:B------:R-:W0:Y:S02]  /*05d0*/  LDCU.64 UR6, c[0x4][0x8] ;  /* 0x01000100ff0677ac */ /* 0x000e240008000a00 */
[----:B------:R1:W2:Y:S02]  /*05e0*/  LDC.64 R8, c[0x4][R0] ;  /* 0x0100000000087b82 */ /* 0x0002a40000000a00 */
[----:B------:R1:W-:Y:S01]  /*05f0*/  STL.64 [R1+0x20], R10 ;  /* 0x0000200a01007387 */ /* 0x0003e20000100a00 */
[----:B------:R-:W-:-:S04]  /*0600*/  UIADD3 UR4, UP0, UPT, UR36, 0x20, URZ ;  /* 0x0000002024047890 */ /* 0x000fc8000ff1e0ff */
[----:B------:R-:W-:Y:S02]  /*0610*/  UIADD3.X UR5, UPT, UPT, URZ, UR38, URZ, UP0, !UPT ;  /* 0x00000026ff057290 */ /* 0x000fe400087fe4ff */
[----:B------:R-:W-:-:S04]  /*0620*/  IMAD.U32 R6, RZ, RZ, UR4 ;  /* 0x00000004ff067e24 */ /* 0x000fc8000f8e00ff */
[----:B------:R-:W-:Y:S01]  /*0630*/  IMAD.U32 R7, RZ, RZ, UR5 ;  /* 0x00000005ff077e24 */ /* 0x000fe2000f8e00ff */
[----:B0-----:R-:W-:Y:S01]  /*0640*/  MOV R4, UR6 ;  /* 0x0000000600047c02 */ /* 0x001fe20008000f00 */
[----:B-1----:R-:W-:-:S07]  /*0650*/  IMAD.U32 R5, RZ, RZ, UR7 ;  /* 0x00000007ff057e24 */ /* 0x002fce000f8e00ff */
[----:B------:R-:W-:-:S07]  /*0660*/  LEPC R20, `(.L_x_7) ;  /* 0x000000001014794e */ /* 0x000fce0000000000 */
[----:B--2---:R-:W-:Y:S05]  /*0670*/  CALL.ABS.NOINC R8 ;  /* 0x0000000008007343 */ /* 0x004fea0003c00000 */
.L_x_7:
[----:B------:R-:W0:Y:S01]  /*0680*/  LDCU UR4, c[0x0][0x2f8] ;  /* 0x00005f00ff0477ac */ /* 0x000e220008000800 */
[----:B------:R-:W-:-:S04]  /*0690*/  UIADD3 UR5, UPT, UPT, UR36, 0x7, URZ ;  /* 0x0000000724057890 */ /* 0x000fc8000fffe0ff */
[----:B0-----:R-:W-:-:S09]  /*06a0*/  UIADD3 UR4, UPT, UPT, -UR4, UR5, URZ ;  /* 0x0000000504047290 */ /* 0x001fd2000fffe1ff */
[----:B------:R-:W5:Y:S03]  /*06b0*/  LDL.U8 R0, [UR4] ;  /* 0x00000004ff007983 */ /* 0x000f660008100000 */
.L_x_6:
[----:B------:R-:W-:Y:S05]  /*06c0*/  BSYNC.RECONVERGENT B6 ;  /* 0x0000000000067941 */ /* 0x000fea0003800200 */
.L_x_3:
[----:B------:R-:W-:Y:S01]  /*06d0*/  ULOP3.LUT UR4, UR37, 0xff, URZ, 0xc0, !UPT ;  /* 0x000000ff25047892 */ /* 0x000fe2000f8ec0ff */
[----:B0----5:R-:W-:Y:S01]  /*06e0*/  LOP3.LUT R0, R0, 0xff, RZ, 0xc0, !PT ;  /* 0x000000ff00007812 */ /* 0x021fe200078ec0ff */
[----:B------:R-:W-:Y:S04]  /*06f0*/  BSSY.RECONVERGENT B6, `(.L_x_8) ;  /* 0x0000020000067945 */ /* 0x000fe80003800200 */
[----:B------:R-:W-:-:S13]  /*0700*/  ISETP.NE.AND P0, PT, R0, UR4, PT ;  /* 0x0000000400007c0c */ /* 0x000fda000bf05270 */
[----:B------:R-:W-:Y:S05]  /*0710*/  @P0 BRA `(.L_x_9) ;  /* 0x0000000000740947 */ /* 0x000fea0003800000 */
[----:B------:R-:W0:Y:S01]  /*0720*/  LDCU UR4, c[0x0][0x2f8] ;  /* 0x00005f00ff0477ac */ /* 0x000e220008000800 */
[----:B------:R-:W-:Y:S01]  /*0730*/  MOV R8, UR36 ;  /* 0x0000002400087c02 */ /* 0x000fe20008000f00 */
[----:B------:R-:W-:Y:S02]  /*0740*/  IMAD.U32 R0, RZ, RZ, UR37 ;  /* 0x00000025ff007e24 */ /* 0x000fe4000f8e00ff */
[----:B------:R-:W-:Y:S01]  /*0750*/  IMAD.U32 R4, RZ, RZ, UR41 ;  /* 0x00000029ff047e24 */ /* 0x000fe2000f8e00ff */
[----:B------:R-:W-:-:S05]  /*0760*/  IADD3 R8, P0, PT, R8, 0x7, RZ ;  /* 0x0000000708087810 */ /* 0x000fca0007f1e0ff */
[----:B0-----:R-:W-:-:S08]  /*0770*/  VIADD R5, R8, -UR4 ;  /* 0x8000000408057c36 */ /* 0x001fd00008000000 */
.L_x_11:
[----:B------:R-:W-:-:S13]  /*0780*/  LOP3.LUT P1, RZ, R0, 0xff, RZ, 0xc0, !PT ;  /* 0x000000ff00ff7812 */ /* 0x000fda000782c0ff */
[----:B------:R-:W-:Y:S05]  /*0790*/  @!P1 BRA `(.L_x_10) ;  /* 0x0000000000209947 */ /* 0x000fea0003800000 */
[----:B------:R0:W2:Y:S04]  /*07a0*/  LDL.U8 R0, [R4+0x1] ;  /* 0x0000010004007983 */ /* 0x0000a80000100000 */
[----:B------:R-:W2:Y:S01]  /*07b0*/  LDL.U8 R3, [R5+0x1] ;  /* 0x0000010005037983 */ /* 0x000ea20000100000 */
[----:B0-----:R-:W-:Y:S02]  /*07c0*/  IADD3 R4, PT, PT, R4, 0x1, RZ ;  /* 0x0000000104047810 */ /* 0x001fe40007ffe0ff */
[----:B--2---:R-:W-:Y:S01]  /*07d0*/  ISETP.NE.AND P1, PT, R0, R3, PT ;  /* 0x000000030000720c */ /* 0x004fe20003f25270 */
[----:B------:R-:W-:-:S04]  /*07e0*/  VIADD R3, R5, 0x1 ;  /* 0x0000000105037836 */ /* 0x000fc80000000000 */
[----:B------:R-:W-:-:S08]  /*07f0*/  IMAD.MOV.U32 R5, RZ, RZ, R3 ;  /* 0x000000ffff057224 */ /* 0x000fd000078e0003 */
[----:B------:R-:W-:Y:S05]  /*0800*/  @!P1 BRA `(.L_x_11) ;  /* 0xfffffffc00dc9947 */ /* 0x000fea000383ffff */
[----:B------:R-:W-:Y:S05]  /*0810*/  BRA `(.L_x_9) ;  /* 0x0000000000347947 */ /* 0x000fea0003800000 */
.L_x_10:
[----:B------:R-:W-:Y:S01]  /*0820*/  IMAD.X R9, RZ, RZ, UR38, P0 ;  /* 0x00000026ff097e24 */ /* 0x000fe200080e06ff */
[----:B------:R-:W-:Y:S01]  /*0830*/  MOV R0, 0x0 ;  /* 0x0000000000007802 */ /* 0x000fe20000000f00 */
[----:B------:R-:W0:Y:S03]  /*0840*/  LDCU.64 UR6, c[0x4][0x8] ;  /* 0x01000100ff0677ac */ /* 0x000e260008000a00 */
[----:B------:R1:W2:Y:S01]  /*0850*/  LDC.64 R10, c[0x4][R0] ;  /* 0x01000000000a7b82 */ /* 0x0002a20000000a00 */
[----:B------:R1:W-:Y:S01]  /*0860*/  STL.64 [R1+0x20], R8 ;  /* 0x0000200801007387 */ /* 0x0003e20000100a00 */
[----:B------:R-:W-:-:S04]  /*0870*/  UIADD3 UR4, UP0, UPT, UR36, 0x20, URZ ;  /* 0x0000002024047890 */ /* 0x000fc8000ff1e0ff */
[----:B------:R-:W-:Y:S02]  /*0880*/  UIADD3.X UR5, UPT, UPT, URZ, UR38, URZ, UP0, !UPT ;  /* 0x00000026ff057290 */ /* 0x000fe400087fe4ff */
[----:B------:R-:W-:-:S04]  /*0890*/  IMAD.U32 R6, RZ, RZ, UR4 ;  /* 0x00000004ff067e24 */ /* 0x000fc8000f8e00ff */
[----:B------:R-:W-:Y:S02]  /*08a0*/  MOV R7, UR5 ;  /* 0x0000000500077c02 */ /* 0x000fe40008000f00 */
[----:B0-----:R-:W-:Y:S01]  /*08b0*/  MOV R4, UR6 ;  /* 0x0000000600047c02 */ /* 0x001fe20008000f00 */
[----:B-1----:R-:W-:-:S07]  /*08c0*/  IMAD.U32 R5, RZ, RZ, UR7 ;  /* 0x00000007ff057e24 */ /* 0x002fce000f8e00ff */
[----:B------:R-:W-:-:S07]  /*08d0*/  LEPC R20, `(.L_x_9) ;  /* 0x000000001014794e */ /* 0x000fce0000000000 */
[----:B--2---:R-:W-:Y:S05]  /*08e0*/  CALL.ABS.NOINC R10 ;  /* 0x000000000a007343 */ /* 0x004fea0003c00000 */
.L_x_9:
[----:B------:R-:W-:Y:S05]  /*08f0*/  BSYNC.RECONVERGENT B6 ;  /* 0x0000000000067941 */ /* 0x000fea0003800200 */
.L_x_8:
[----:B------:R-:W2:Y:S01]  /*0900*/  LDL.U8 R0, [R1+0xe] ;  /* 0x00000e0001007983 */ /* 0x000ea20000100000 */
[----:B------:R-:W-:Y:S01]  /*0910*/  ULOP3.LUT UR4, UR37, 0xff, URZ, 0xc0, !UPT ;  /* 0x000000ff25047892 */ /* 0x000fe2000f8ec0ff */
[----:B------:R-:W-:Y:S05]  /*0920*/  BSSY.RECONVERGENT B6, `(.L_x_12) ;  /* 0x0000020000067945 */ /* 0x000fea0003800200 */
[----:B--2---:R-:W-:-:S13]  /*0930*/  ISETP.NE.AND P0, PT, R0, UR4, PT ;  /* 0x0000000400007c0c */ /* 0x004fda000bf05270 */
[----:B------:R-:W-:Y:S05]  /*0940*/  @P0 BRA `(.L_x_13) ;  /* 0x0000000000740947 */ /* 0x000fea0003800000 */
[----:B------:R-:W-:Y:S01]  /*0950*/  IMAD.U32 R0, RZ, RZ, UR37 ;  /* 0x00000025ff007e24 */ /* 0x000fe2000f8e00ff */
[----:B------:R-:W-:Y:S01]  /*0960*/  MOV R5, UR40 ;  /* 0x0000002800057c02 */ /* 0x000fe20008000f00 */
[----:B------:R-:W-:-:S07]  /*0970*/  IMAD.U32 R4, RZ, RZ, UR41 ;  /* 0x00000029ff047e24 */ /* 0x000fce000f8e00ff */
.L_x_15:
[----:B------:R-:W-:-:S13]  /*0980*/  LOP3.LUT P0, RZ, R0, 0xff, RZ, 0xc0, !PT ;  /* 0x000000ff00ff7812 */ /* 0x000fda000780c0ff */
[----:B------:R-:W-:Y:S05]  /*0990*/  @!P0 BRA `(.L_x_14) ;  /* 0x0000000000208947 */ /* 0x000fea0003800000 */
[----:B------:R0:W2:Y:S04]  /*09a0*/  LDL.U8 R0, [R4+0x1] ;  /* 0x0000010004007983 */ /* 0x0000a80000100000 */
[----:B------:R-:W2:Y:S01]  /*09b0*/  LDL.U8 R3, [R5+0x1] ;  /* 0x0000010005037983 */ /* 0x000ea20000100000 */
[----:B0-----:R-:W-:Y:S01]  /*09c0*/  VIADD R4, R4, 0x1 ;  /* 0x0000000104047836 */ /* 0x001fe20000000000 */
[----:B--2---:R-:W-:Y:S01]  /*09d0*/  ISETP.NE.AND P0, PT, R0, R3, PT ;  /* 0x000000030000720c */ /* 0x004fe20003f05270 */
[----:B------:R-:W-:-:S05]  /*09e0*/  VIADD R3, R5, 0x1 ;  /* 0x0000000105037836 */ /* 0x000fca0000000000 */
[----:B------:R-:W-:-:S07]  /*09f0*/  MOV R5, R3 ;  /* 0x0000000300057202 */ /* 0x000fce0000000f00 */
[----:B------:R-:W-:Y:S05]  /*0a00*/  @!P0 BRA `(.L_x_15) ;  /* 0xfffffffc00dc8947 */ /* 0x000fea000383ffff */
[----:B------:R-:W-:Y:S05]  /*0a10*/  BRA `(.L_x_13) ;  /* 0x0000000000407947 */ /* 0x000fea0003800000 */
.L_x_14:
[----:B------:R-:W-:Y:S01]  /*0a20*/  UIADD3 UR4, UP0, UPT, UR36, 0xe, URZ ;  /* 0x0000000e24047890 */ /* 0x000fe2000ff1e0ff */
[----:B------:R-:W-:Y:S01]  /*0a30*/  MOV R0, 0x0 ;  /* 0x0000000000007802 */ /* 0x000fe20000000f00 */
[----:B------:R-:W0:Y:S03]  /*0a40*/  LDCU.64 UR6, c[0x4][0x8] ;  /* 0x01000100ff0677ac */ /* 0x000e260008000a00 */
[----:B------:R1:W2:Y:S01]  /*0a50*/  LDC.64 R10, c[0x4][R0] ;  /* 0x01000000000a7b82 */ /* 0x0002a20000000a00 */
[----:B------:R-:W-:Y:S01]  /*0a60*/  UIADD3.X UR5, UPT, UPT, URZ, UR38, URZ, UP0, !UPT ;  /* 0x00000026ff057290 */ /* 0x000fe200087fe4ff */
[----:B------:R-:W-:Y:S01]  /*0a70*/  IMAD.U32 R8, RZ, RZ, UR4 ;  /* 0x00000004ff087e24 */ /* 0x000fe2000f8e00ff */
[----:B------:R-:W-:-:S04]  /*0a80*/  UIADD3 UR4, UP0, UPT, UR36, 0x20, URZ ;  /* 0x0000002024047890 */ /* 0x000fc8000ff1e0ff */
[----:B------:R-:W-:Y:S01]  /*0a90*/  IMAD.U32 R9, RZ, RZ, UR5 ;  /* 0x00000005ff097e24 */ /* 0x000fe2000f8e00ff */
[----:B------:R-:W-:Y:S01]  /*0aa0*/  UIADD3.X UR5, UPT, UPT, URZ, UR38, URZ, UP0, !UPT ;  /* 0x00000026ff057290 */ /* 0x000fe200087fe4ff */
[----:B------:R-:W-:-:S03]  /*0ab0*/  IMAD.U32 R6, RZ, RZ, UR4 ;  /* 0x00000004ff067e24 */ /* 0x000fc6000f8e00ff */
[----:B------:R1:W-:Y:S02]  /*0ac0*/  STL.64 [R1+0x20], R8 ;  /* 0x0000200801007387 */ /* 0x0003e40000100a00 */
[----:B------:R-:W-:Y:S01]  /*0ad0*/  MOV R7, UR5 ;  /* 0x0000000500077c02 */ /* 0x000fe20008000f00 */
[----:B0-----:R-:W-:Y:S01]  /*0ae0*/  IMAD.U32 R5, RZ, RZ, UR7 ;  /* 0x00000007ff057e24 */ /* 0x001fe2000f8e00ff */
[----:B------:R-:W-:-:S07]  /*0af0*/  MOV R4, UR6 ;  /* 0x0000000600047c02 */ /* 0x000fce0008000f00 */
[----:B------:R-:W-:-:S07]  /*0b00*/  LEPC R20, `(.L_x_13) ;  /* 0x000000001014794e */ /* 0x000fce0000000000 */
[----:B-12---:R-:W-:Y:S05]  /*0b10*/  CALL.ABS.NOINC R10 ;  /* 0x000000000a007343 */ /* 0x006fea0003c00000 */
.L_x_13:
[----:B------:R-:W-:Y:S05]  /*0b20*/  BSYNC.RECONVERGENT B6 ;  /* 0x0000000000067941 */ /* 0x000fea0003800200 */
.L_x_12:
[----:B------:R-:W0:Y:S01]  /*0b30*/  LDCU UR4, c[0x0][0x2f8] ;  /* 0x00005f00ff0477ac */ /* 0x000e220008000800 */
[----:B------:R-:W-:-:S05]  /*0b40*/  IMAD.U32 R8, RZ, RZ, UR36 ;  /* 0x00000024ff087e24 */ /* 0x000fca000f8e00ff */
[----:B------:R-:W-:-:S05]  /*0b50*/  IADD3 R8, P0, PT, R8, 0x15, RZ ;  /* 0x0000001508087810 */ /* 0x000fca0007f1e0ff */
[----:B0-----:R-:W-:-:S05]  /*0b60*/  VIADD R5, R8, -UR4 ;  /* 0x8000000408057c36 */ /* 0x001fca0008000000 */
[----:B------:R-:W2:Y:S01]  /*0b70*/  LDL.U8 R0, [R5] ;  /* 0x0000000005007983 */ /* 0x000ea20000100000 */
[----:B------:R-:W-:Y:S01]  /*0b80*/  ULOP3.LUT UR4, UR37, 0xff, URZ, 0xc0, !UPT ;  /* 0x000000ff25047892 */ /* 0x000fe2000f8ec0ff */
[----:B------:R-:W-:Y:S05]  /*0b90*/  BSSY.RECONVERGENT B6, `(.L_x_16) ;  /* 0x000001c000067945 */ /* 0x000fea0003800200 */
[----:B--2---:R-:W-:-:S13]  /*0ba0*/  ISETP.NE.AND P1, PT, R0, UR4, PT ;  /* 0x0000000400007c0c */ /* 0x004fda000bf25270 */
[----:B------:R-:W-:Y:S05]  /*0bb0*/  @P1 BRA `(.L_x_17) ;  /* 0x0000000000641947 */ /* 0x000fea0003800000 */
[----:B------:R-:W-:Y:S01]  /*0bc0*/  MOV R0, UR37 ;  /* 0x0000002500007c02 */ /* 0x000fe20008000f00 */
[----:B------:R-:W-:-:S07]  /*0bd0*/  IMAD.U32 R4, RZ, RZ, UR41 ;  /* 0x00000029ff047e24 */ /* 0x000fce000f8e00ff */
.L_x_19:
[----:B------:R-:W-:-:S13]  /*0be0*/  LOP3.LUT P1, RZ, R0, 0xff, RZ, 0xc0, !PT ;  /* 0x000000ff00ff7812 */ /* 0x000fda000782c0ff */
[----:B------:R-:W-:Y:S05]  /*0bf0*/  @!P1 BRA `(.L_x_18) ;  /* 0x0000000000209947 */ /* 0x000fea0003800000 */
[----:B------:R0:W2:Y:S04]  /*0c00*/  LDL.U8 R0, [R4+0x1] ;  /* 0x0000010004007983 */ /* 0x0000a80000100000 */
[----:B------:R-:W2:Y:S01]  /*0c10*/  LDL.U8 R3, [R5+0x1] ;  /* 0x0000010005037983 */ /* 0x000ea20000100000 */
[----:B0-----:R-:W-:Y:S01]  /*0c20*/  VIADD R4, R4, 0x1 ;  /* 0x0000000104047836 */ /* 0x001fe20000000000 */
[----:B--2---:R-:W-:Y:S02]  /*0c30*/  ISETP.NE.AND P1, PT, R0, R3, PT ;  /* 0x000000030000720c */ /* 0x004fe40003f25270 */
[----:B------:R-:W-:-:S05]  /*0c40*/  IADD3 R3, PT, PT, R5, 0x1, RZ ;  /* 0x0000000105037810 */ /* 0x000fca0007ffe0ff */
[----:B------:R-:W-:-:S06]  /*0c50*/  IMAD.MOV.U32 R5, RZ, RZ, R3 ;  /* 0x000000ffff057224 */ /* 0x000fcc00078e0003 */
[----:B------:R-:W-:Y:S05]  /*0c60*/  @!P1 BRA `(.L_x_19) ;  /* 0xfffffffc00dc9947 */ /* 0x000fea000383ffff */
[----:B------:R-:W-:Y:S05]  /*0c70*/  BRA `(.L_x_17) ;  /* 0x0000000000347947 */ /* 0x000fea0003800000 */
.L_x_18:
        /* <DEDUP_REMOVED lines=13> */
.L_x_17:
[----:B------:R-:W-:Y:S05]  /*0d50*/  BSYNC.RECONVERGENT B6 ;  /* 0x0000000000067941 */ /* 0x000fea0003800200 */
.L_x_16:
[C---:B------:R-:W-:Y:S01]  /*0d60*/  LOP3.LUT R0, R22.reuse, 0xff, RZ, 0xc0, !PT ;  /* 0x000000ff16007812 */ /* 0x040fe200078ec0ff */
[----:B------:R-:W-:-:S03]  /*0d70*/  VIADD R22, R22, 0x1 ;  /* 0x0000000116167836 */ /* 0x000fc60000000000 */
[----:B------:R-:W-:-:S13]  /*0d80*/  ISETP.GE.U32.AND P0, PT, R0, 0x39, PT ;  /* 0x000000390000780c */ /* 0x000fda0003f06070 */
[----:B------:R-:W-:Y:S05]  /*0d90*/  @!P0 BRA `(.L_x_20) ;  /* 0xfffffff000f48947 */ /* 0x000fea000383ffff */
[----:B------:R-:W-:Y:S05]  /*0da0*/  BSYNC.RECONVERGENT B7 ;  /* 0x0000000000077941 */ /* 0x000fea0003800200 */
.L_x_2:
[C---:B------:R-:W-:Y:S01]  /*0db0*/  LOP3.LUT R0, R18.reuse, 0xff, RZ, 0xc0, !PT ;  /* 0x000000ff12007812 */ /* 0x040fe200078ec0ff */
[----:B------:R-:W-:-:S03]  /*0dc0*/  VIADD R18, R18, 0x1 ;  /* 0x0000000112127836 */ /* 0x000fc60000000000 */
[----:B------:R-:W-:-:S13]  /*0dd0*/  ISETP.GE.U32.AND P0, PT, R0, 0x39, PT ;  /* 0x000000390000780c */ /* 0x000fda0003f06070 */
[----:B------:R-:W-:Y:S05]  /*0de0*/  @!P0 BRA `(.L_x_21) ;  /* 0xfffffff000d88947 */ /* 0x000fea000383ffff */
[----:B------:R-:W-:Y:S05]  /*0df0*/  BSYNC.RECONVERGENT B8 ;  /* 0x0000000000087941 */ /* 0x000fea0003800200 */
.L_x_1:
[C---:B------:R-:W-:Y:S02]  /*0e00*/  LOP3.LUT R0, R16.reuse, 0xff, RZ, 0xc0, !PT ;  /* 0x000000ff10007812 */ /* 0x040fe400078ec0ff */
[----:B------:R-:W-:Y:S02]  /*0e10*/  IADD3 R16, PT, PT, R16, 0x1, RZ ;  /* 0x0000000110107810 */ /* 0x000fe40007ffe0ff */
[----:B------:R-:W-:-:S13]  /*0e20*/  ISETP.GE.U32.AND P0, PT, R0, 0x39, PT ;  /* 0x000000390000780c */ /* 0x000fda0003f06070 */
[----:B------:R-:W-:Y:S05]  /*0e30*/  @!P0 BRA `(.L_x_22) ;  /* 0xfffffff000bc8947 */ /* 0x000fea000383ffff */
[----:B------:R-:W-:Y:S05]  /*0e40*/  BSYNC.RECONVERGENT B9 ;  /* 0x0000000000097941 */ /* 0x000fea0003800200 */
.L_x_0:
[C---:B------:R-:W-:Y:S01]  /*0e50*/  LOP3.LUT R0, R2.reuse, 0xff, RZ, 0xc0, !PT ;  /* 0x000000ff02007812 */ /* 0x040fe200078ec0ff */
[----:B------:R-:W-:-:S03]  /*0e60*/  VIADD R2, R2, 0x1 ;  /* 0x0000000102027836 */ /* 0x000fc60000000000 */
[----:B------:R-:W-:-:S13]  /*0e70*/  ISETP.GE.U32.AND P0, PT, R0, 0x39, PT ;  /* 0x000000390000780c */ /* 0x000fda0003f06070 */
[----:B------:R-:W-:Y:S05]  /*0e80*/  @!P0 BRA `(.L_x_23) ;  /* 0xfffffff000a08947 */ /* 0x000fea000383ffff */
[----:B------:R-:W-:Y:S05]  /*0e90*/  EXIT ;  /* 0x000000000000794d */ /* 0x000fea0003800000 */
.L_x_24:
[----:B------:R-:W-:-:S00]  /*0ea0*/  BRA `(.L_x_24) ;  /* 0xfffffffc00fc7947 */ /* 0x000fc0000383ffff */
[----:B------:R-:W-:-:S00]  /*0eb0*/  NOP ;  /* 0x0000000000007918 */ /* 0x000fc00000000000 */
        /* <DEDUP_REMOVED lines=12> */
.L_x_25:


//--------------------- .nv.global.init           --------------------------
	.section	.nv.global.init,"aw",@progbits
.nv.global.init:
	.type		$str,@object
	.size		$str,(.L_0 - $str)
$str:
        /*0000*/ 	.byte	0x50, 0x61, 0x73, 0x73, 0x77, 0x6f, 0x72, 0x64, 0x3a, 0x20, 0x25, 0x73, 0x0a, 0x00
.L_0:


//--------------------- .nv.shared.reserved.0     --------------------------
	.section	.nv.shared.reserved.0,"aw",@nobits
	.weak		__nv_reservedSMEM_offset_0_alias
	.size		__nv_reservedSMEM_offset_0_alias, 0, 64
	.other		__nv_reservedSMEM_offset_0_alias,@"STO_CUDA_RESERVED_SHARED STV_DEFAULT"
__nv_reservedSMEM_offset_0_alias:
	.zero		0
	.zero		64


//--------------------- .nv.constant0._Z6kernelv  --------------------------
	.section	.nv.constant0._Z6kernelv,"a",@progbits
	.sectionflags	@""
	.align	4
.nv.constant0._Z6kernelv:
	.zero		896


//--------------------- SYMBOLS --------------------------

	.type		.nv.reservedSmem.offset0,@object
	.size		.nv.reservedSmem.offset0,0x4
	.type		vprintf,@function
